//
// Generated by NVIDIA NVVM Compiler
//
// Compiler Build ID: CL-36424714
// Cuda compilation tools, release 13.0, V13.0.88
// Based on NVVM 20.0.0
//

.version 9.0
.target sm_100
.address_size 64

	// .globl	_Z10ComplexMULP6float2S0_

.visible .entry _Z10ComplexMULP6float2S0_(
	.param .u64 .ptr .align 1 _Z10ComplexMULP6float2S0__param_0,
	.param .u64 .ptr .align 1 _Z10ComplexMULP6float2S0__param_1
)
{
	.reg .b32 	%r<2>;
	.reg .b32 	%f<11>;
	.reg .b64 	%rd<8>;

	ld.param.u64 	%rd1, [_Z10ComplexMULP6float2S0__param_0];
	ld.param.u64 	%rd2, [_Z10ComplexMULP6float2S0__param_1];
	cvta.to.global.u64 	%rd3, %rd2;
	cvta.to.global.u64 	%rd4, %rd1;
	mov.u32 	%r1, %tid.x;
	mul.wide.u32 	%rd5, %r1, 8;
	add.s64 	%rd6, %rd4, %rd5;
	ld.global.v2.f32 	{%f1, %f2}, [%rd6];
	add.s64 	%rd7, %rd3, %rd5;
	ld.global.v2.f32 	{%f3, %f4}, [%rd7];
	mul.f32 	%f5, %f1, %f3;
	mul.f32 	%f6, %f2, %f4;
	sub.f32 	%f7, %f5, %f6;
	st.global.f32 	[%rd6], %f7;
	ld.global.f32 	%f8, [%rd7];
	mul.f32 	%f9, %f2, %f8;
	fma.rn.f32 	%f10, %f4, %f7, %f9;
	st.global.f32 	[%rd6+4], %f10;
	ret;

}


// ===== COMPILED SASS (sm_100) =====

	.target	sm_100

	.elftype	@"ET_EXEC"


//--------------------- .note.nv.tkinfo           --------------------------
	.section	.note.nv.tkinfo,"",@"SHT_NOTE"
	.sectionflags	@"SHF_NOTE_NV_TKINFO"
	.tkinfo
        /*0018*/ 	.word	0x00000002
        /*0030*/ 	.string	""
        /*0030*/ 	.string	"ptxas"
        /*0030*/ 	.string	"Cuda compilation tools, release 13.0, V13.0.88"
        /*0030*/ 	.string	"Build cuda_13.0.r13.0/compiler.36424714_0"
        /*0030*/ 	.string	"-arch sm_100 -m 64 "



//--------------------- .note.nv.cuinfo           --------------------------
	.section	.note.nv.cuinfo,"",@"SHT_NOTE"
	.sectionflags	@"SHF_NOTE_NV_CUINFO"
        /*0018*/ 	.short	0x0002
        /*001a*/ 	.short	0x0064
        /*001c*/ 	.short	0x0082
	.zero		2


//--------------------- .nv.info                  --------------------------
	.section	.nv.info,"",@"SHT_CUDA_INFO"
	.align	4


	//----- nvinfo : EIATTR_REGCOUNT
	.align		4
        /*0000*/ 	.byte	0x04, 0x2f
        /*0002*/ 	.short	(.L_1 - .L_0)
	.align		4
.L_0:
        /*0004*/ 	.word	index@(_Z10ComplexMULP6float2S0_)
        /*0008*/ 	.word	0x0000000e


	//----- nvinfo : EIATTR_FRAME_SIZE
	.align		4
.L_1:
        /*000c*/ 	.byte	0x04, 0x11
        /*000e*/ 	.short	(.L_3 - .L_2)
	.align		4
.L_2:
        /*0010*/ 	.word	index@(_Z10ComplexMULP6float2S0_)
        /*0014*/ 	.word	0x00000000


	//----- nvinfo : EIATTR_MIN_STACK_SIZE
	.align		4
.L_3:
        /*0018*/ 	.byte	0x04, 0x12
        /*001a*/ 	.short	(.L_5 - .L_4)
	.align		4
.L_4:
        /*001c*/ 	.word	index@(_Z10ComplexMULP6float2S0_)
        /*0020*/ 	.word	0x00000000
.L_5:


//--------------------- .nv.compat                --------------------------
	.section	.nv.compat,"",@"SHT_CUDA_COMPAT_INFO"
	.align	4
        /*0000*/ 	.byte	0x02, 0x09, 0x00, 0x00, 0x02, 0x02, 0x01, 0x00, 0x02, 0x05, 0x05, 0x00, 0x03, 0x07, 0x01, 0x01
        /*0010*/ 	.byte	0x02, 0x03, 0x00, 0x00, 0x02, 0x06, 0x01, 0x00, 0x04, 0x0b, 0x08, 0x00, 0x09, 0x00, 0x00, 0x00
        /*0020*/ 	.byte	0x00, 0x00, 0x00, 0x00


//--------------------- .nv.info._Z10ComplexMULP6float2S0_ --------------------------
	.section	.nv.info._Z10ComplexMULP6float2S0_,"",@"SHT_CUDA_INFO"
	.sectionflags	@""
	.align	4


	//----- nvinfo : EIATTR_CUDA_API_VERSION
	.align		4
        /*0000*/ 	.byte	0x04, 0x37
        /*0002*/ 	.short	(.L_7 - .L_6)
.L_6:
        /*0004*/ 	.word	0x00000082


	//----- nvinfo : EIATTR_KPARAM_INFO
	.align		4
.L_7:
        /*0008*/ 	.byte	0x04, 0x17
        /*000a*/ 	.short	(.L_9 - .L_8)
.L_8:
        /*000c*/ 	.word	0x00000000
        /*0010*/ 	.short	0x0001
        /*0012*/ 	.short	0x0008
        /*0014*/ 	.byte	0x00, 0xf5, 0x21, 0x00


	//----- nvinfo : EIATTR_KPARAM_INFO
	.align		4
.L_9:
        /*0018*/ 	.byte	0x04, 0x17
        /*001a*/ 	.short	(.L_11 - .L_10)
.L_10:
        /*001c*/ 	.word	0x00000000
        /*0020*/ 	.short	0x0000
        /*0022*/ 	.short	0x0000
        /*0024*/ 	.byte	0x00, 0xf5, 0x21, 0x00


	//----- nvinfo : EIATTR_SPARSE_MMA_MASK
	.align		4
.L_11:
        /*0028*/ 	.byte	0x03, 0x50
        /*002a*/ 	.short	0x0000


	//----- nvinfo : EIATTR_MAXREG_COUNT
	.align		4
        /*002c*/ 	.byte	0x03, 0x1b
        /*002e*/ 	.short	0x00ff


	//----- nvinfo : EIATTR_MERCURY_ISA_VERSION
	.align		4
        /*0030*/ 	.byte	0x03, 0x5f
        /*0032*/ 	.short	0x0101


	//----- nvinfo : EIATTR_VRC_CTA_INIT_COUNT
	.align		4
        /*0034*/ 	.byte	0x02, 0x4a
	.zero		1
	.zero		1


	//----- nvinfo : EIATTR_EXIT_INSTR_OFFSETS
	.align		4
        /*0038*/ 	.byte	0x04, 0x1c
        /*003a*/ 	.short	(.L_13 - .L_12)


	//   ....[0]....
.L_12:
        /*003c*/ 	.word	0x00000100


	//----- nvinfo : EIATTR_CBANK_PARAM_SIZE
	.align		4
.L_13:
        /*0040*/ 	.byte	0x03, 0x19
        /*0042*/ 	.short	0x0010


	//----- nvinfo : EIATTR_PARAM_CBANK
	.align		4
        /*0044*/ 	.byte	0x04, 0x0a
        /*0046*/ 	.short	(.L_15 - .L_14)
	.align		4
.L_14:
        /*0048*/ 	.word	index@(.nv.constant0._Z10ComplexMULP6float2S0_)
        /*004c*/ 	.short	0x0380
        /*004e*/ 	.short	0x0010


	//----- nvinfo : EIATTR_SW_WAR
	.align		4
.L_15:
        /*0050*/ 	.byte	0x04, 0x36
        /*0052*/ 	.short	(.L_17 - .L_16)
.L_16:
        /*0054*/ 	.word	0x00000008
.L_17:


//--------------------- .nv.callgraph             --------------------------
	.section	.nv.callgraph,"",@"SHT_CUDA_CALLGRAPH"
	.align	4
	.sectionentsize	8
	.align		4
        /*0000*/ 	.word	0x00000000
	.align		4
        /*0004*/ 	.word	0xffffffff
	.align		4
        /*0008*/ 	.word	0x00000000
	.align		4
        /*000c*/ 	.word	0xfffffffe
	.align		4
        /*0010*/ 	.word	0x00000000
	.align		4
        /*0014*/ 	.word	0xfffffffd
	.align		4
        /*0018*/ 	.word	0x00000000
	.align		4
        /*001c*/ 	.word	0xfffffffc


//--------------------- .text._Z10ComplexMULP6float2S0_ --------------------------
	.section	.text._Z10ComplexMULP6float2S0_,"ax",@progbits
	.align	128
        .global         _Z10ComplexMULP6float2S0_
        .type           _Z10ComplexMULP6float2S0_,@function
        .size           _Z10ComplexMULP6float2S0_,(.L_x_1 - _Z10ComplexMULP6float2S0_)
        .other          _Z10ComplexMULP6float2S0_,@"STO_CUDA_ENTRY STV_DEFAULT"
_Z10ComplexMULP6float2S0_:
.text._Z10ComplexMULP6float2S0_:
[----:B------:R-:W-:Y:S01]  /*0000*/  LDC R1, c[0x0][0x37c] ;  /* 0x0000df00ff017b82 */ /* 0x000fe20000000800 */
[----:B------:R-:W0:Y:S07]  /*0010*/  S2R R7, SR_TID.X ;  /* 0x0000000000077919 */ /* 0x000e2e0000002100 */
[----:B------:R-:W0:Y:S01]  /*0020*/  LDC.64 R2, c[0x0][0x380] ;  /* 0x0000e000ff027b82 */ /* 0x000e220000000a00 */
[----:B------:R-:W1:Y:S07]  /*0030*/  LDCU.64 UR4, c[0x0][0x358] ;  /* 0x00006b00ff0477ac */ /* 0x000e6e0008000a00 */
[----:B------:R-:W2:Y:S01]  /*0040*/  LDC.64 R4, c[0x0][0x388] ;  /* 0x0000e200ff047b82 */ /* 0x000ea20000000a00 */
[----:B0-----:R-:W-:-:S04]  /*0050*/  IMAD.WIDE.U32 R2, R7, 0x8, R2 ;  /* 0x0000000807027825 */ /* 0x001fc800078e0002 */
[----:B--2---:R-:W-:Y:S02]  /*0060*/  IMAD.WIDE.U32 R4, R7, 0x8, R4 ;  /* 0x0000000807047825 */ /* 0x004fe400078e0004 */
[----:B-1----:R-:W2:Y:S04]  /*0070*/  LDG.E.64 R6, desc[UR4][R2.64] ;  /* 0x0000000402067981 */ /* 0x002ea8000c1e1b00 */
[----:B------:R-:W2:Y:S02]  /*0080*/  LDG.E.64 R8, desc[UR4][R4.64] ;  /* 0x0000000404087981 */ /* 0x000ea4000c1e1b00 */
[----:B--2---:R-:W-:-:S04]  /*0090*/  FMUL R11, R7, R9 ;  /* 0x00000009070b7220 */ /* 0x004fc80000400000 */
[----:B------:R-:W-:-:S05]  /*00a0*/  FFMA R6, R6, R8, -R11 ;  /* 0x0000000806067223 */ /* 0x000fca000000080b */
[----:B------:R-:W-:Y:S04]  /*00b0*/  STG.E desc[UR4][R2.64], R6 ;  /* 0x0000000602007986 */ /* 0x000fe8000c101904 */
[----:B------:R-:W2:Y:S02]  /*00c0*/  LDG.E R0, desc[UR4][R4.64] ;  /* 0x0000000404007981 */ /* 0x000ea4000c1e1900 */
[----:B--2---:R-:W-:-:S04]  /*00d0*/  FMUL R0, R7, R0 ;  /* 0x0000000007007220 */ /* 0x004fc80000400000 */
[----:B------:R-:W-:-:S05]  /*00e0*/  FFMA R9, R9, R6, R0 ;  /* 0x0000000609097223 */ /* 0x000fca0000000000 */
[----:B------:R-:W-:Y:S01]  /*00f0*/  STG.E desc[UR4][R2.64+0x4], R9 ;  /* 0x0000040902007986 */ /* 0x000fe2000c101904 */
[----:B------:R-:W-:Y:S05]  /*0100*/  EXIT ;  /* 0x000000000000794d */ /* 0x000fea0003800000 */
.L_x_0:
[----:B------:R-:W-:-:S00]  /*0110*/  BRA `(.L_x_0) ;  /* 0xfffffffc00fc7947 */ /* 0x000fc0000383ffff */
[----:B------:R-:W-:-:S00]  /*0120*/  NOP ;  /* 0x0000000000007918 */ /* 0x000fc00000000000 */
        /* <DEDUP_REMOVED lines=13> */
.L_x_1:


//--------------------- .nv.shared.reserved.0     --------------------------
	.section	.nv.shared.reserved.0,"aw",@nobits
	.weak		__nv_reservedSMEM_offset_0_alias
	.size		__nv_reservedSMEM_offset_0_alias, 0, 64
	.other		__nv_reservedSMEM_offset_0_alias,@"STO_CUDA_RESERVED_SHARED STV_DEFAULT"
__nv_reservedSMEM_offset_0_alias:
	.zero		0
	.zero		64


//--------------------- .nv.constant0._Z10ComplexMULP6float2S0_ --------------------------
	.section	.nv.constant0._Z10ComplexMULP6float2S0_,"a",@progbits
	.sectionflags	@""
	.align	4
.nv.constant0._Z10ComplexMULP6float2S0_:
	.zero		912


//--------------------- SYMBOLS --------------------------

	.type		.nv.reservedSmem.offset0,@object
	.size		.nv.reservedSmem.offset0,0x4
